//
// Generated by NVIDIA NVVM Compiler
//
// Compiler Build ID: CL-36424714
// Cuda compilation tools, release 13.0, V13.0.88
// Based on NVVM 20.0.0
//

.version 9.0
.target sm_100
.address_size 64

	// .globl	_Z11GPUFunctionv
.extern .func  (.param .b32 func_retval0) vprintf
(
	.param .b64 vprintf_param_0,
	.param .b64 vprintf_param_1
)
;
.global .align 1 .b8 $str[20] = {71, 80, 85, 32, 45, 32, 114, 111, 100, 97, 110, 100, 111, 32, 46, 46, 46, 46, 10};

.visible .entry _Z11GPUFunctionv()
{
	.reg .b32 	%r<3>;
	.reg .b64 	%rd<3>;

	mov.u64 	%rd1, $str;
	cvta.global.u64 	%rd2, %rd1;
	{ // callseq 0, 0
	.param .b64 param0;
	st.param.b64 	[param0], %rd2;
	.param .b64 param1;
	st.param.b64 	[param1], 0;
	.param .b32 retval0;
	call.uni (retval0), 
	vprintf, 
	(
	param0, 
	param1
	);
	ld.param.b32 	%r1, [retval0];
	} // callseq 0
	ret;

}


// ===== COMPILED SASS (sm_100) =====

	.target	sm_100

	.elftype	@"ET_EXEC"


//--------------------- .note.nv.tkinfo           --------------------------
	.section	.note.nv.tkinfo,"",@"SHT_NOTE"
	.sectionflags	@"SHF_NOTE_NV_TKINFO"
	.tkinfo
        /*0018*/ 	.word	0x00000002
        /*0030*/ 	.string	""
        /*0030*/ 	.string	"ptxas"
        /*0030*/ 	.string	"Cuda compilation tools, release 13.0, V13.0.88"
        /*0030*/ 	.string	"Build cuda_13.0.r13.0/compiler.36424714_0"
        /*0030*/ 	.string	"-arch sm_100 -m 64 "



//--------------------- .note.nv.cuinfo           --------------------------
	.section	.note.nv.cuinfo,"",@"SHT_NOTE"
	.sectionflags	@"SHF_NOTE_NV_CUINFO"
        /*0018*/ 	.short	0x0002
        /*001a*/ 	.short	0x0064
        /*001c*/ 	.short	0x0082
	.zero		2


//--------------------- .nv.info                  --------------------------
	.section	.nv.info,"",@"SHT_CUDA_INFO"
	.align	4


	//----- nvinfo : EIATTR_REGCOUNT
	.align		4
        /*0000*/ 	.byte	0x04, 0x2f
        /*0002*/ 	.short	(.L_2 - .L_1)
	.align		4
.L_1:
        /*0004*/ 	.word	index@(_Z11GPUFunctionv)
        /*0008*/ 	.word	0x00000018


	//----- nvinfo : EIATTR_FRAME_SIZE
	.align		4
.L_2:
        /*000c*/ 	.byte	0x04, 0x11
        /*000e*/ 	.short	(.L_4 - .L_3)
	.align		4
.L_3:
        /*0010*/ 	.word	index@(_Z11GPUFunctionv)
        /*0014*/ 	.word	0x00000000


	//----- nvinfo : EIATTR_MIN_STACK_SIZE
	.align		4
.L_4:
        /*0018*/ 	.byte	0x04, 0x12
        /*001a*/ 	.short	(.L_6 - .L_5)
	.align		4
.L_5:
        /*001c*/ 	.word	index@(_Z11GPUFunctionv)
        /*0020*/ 	.word	0x00000000
.L_6:


//--------------------- .nv.compat                --------------------------
	.section	.nv.compat,"",@"SHT_CUDA_COMPAT_INFO"
	.align	4
        /*0000*/ 	.byte	0x02, 0x09, 0x00, 0x00, 0x02, 0x02, 0x01, 0x00, 0x02, 0x05, 0x05, 0x00, 0x03, 0x07, 0x01, 0x01
        /*0010*/ 	.byte	0x02, 0x03, 0x00, 0x00, 0x02, 0x06, 0x01, 0x00, 0x04, 0x0b, 0x08, 0x00, 0x09, 0x00, 0x00, 0x00
        /*0020*/ 	.byte	0x00, 0x00, 0x00, 0x00


//--------------------- .nv.info._Z11GPUFunctionv --------------------------
	.section	.nv.info._Z11GPUFunctionv,"",@"SHT_CUDA_INFO"
	.sectionflags	@""
	.align	4


	//----- nvinfo : EIATTR_CUDA_API_VERSION
	.align		4
        /*0000*/ 	.byte	0x04, 0x37
        /*0002*/ 	.short	(.L_8 - .L_7)
.L_7:
        /*0004*/ 	.word	0x00000082


	//----- nvinfo : EIATTR_SPARSE_MMA_MASK
	.align		4
.L_8:
        /*0008*/ 	.byte	0x03, 0x50
        /*000a*/ 	.short	0x0000


	//----- nvinfo : EIATTR_MAXREG_COUNT
	.align		4
        /*000c*/ 	.byte	0x03, 0x1b
        /*000e*/ 	.short	0x00ff


	//----- nvinfo : EIATTR_EXTERNS
	.align		4
        /*0010*/ 	.byte	0x04, 0x0f
        /*0012*/ 	.short	(.L_10 - .L_9)


	//   ....[0]....
	.align		4
.L_9:
        /*0014*/ 	.word	index@(vprintf)


	//----- nvinfo : EIATTR_MERCURY_ISA_VERSION
	.align		4
.L_10:
        /*0018*/ 	.byte	0x03, 0x5f
        /*001a*/ 	.short	0x0101


	//----- nvinfo : EIATTR_VRC_CTA_INIT_COUNT
	.align		4
        /*001c*/ 	.byte	0x02, 0x4a
	.zero		1
	.zero		1


	//----- nvinfo : EIATTR_SYSCALL_OFFSETS
	.align		4
        /*0020*/ 	.byte	0x04, 0x46
        /*0022*/ 	.short	(.L_12 - .L_11)


	//   ....[0]....
.L_11:
        /*0024*/ 	.word	0x00000080


	//----- nvinfo : EIATTR_EXIT_INSTR_OFFSETS
	.align		4
.L_12:
        /*0028*/ 	.byte	0x04, 0x1c
        /*002a*/ 	.short	(.L_14 - .L_13)


	//   ....[0]....
.L_13:
        /*002c*/ 	.word	0x00000090


	//----- nvinfo : EIATTR_SW_WAR
	.align		4
.L_14:
        /*0030*/ 	.byte	0x04, 0x36
        /*0032*/ 	.short	(.L_16 - .L_15)
.L_15:
        /*0034*/ 	.word	0x00000008
.L_16:


//--------------------- .nv.callgraph             --------------------------
	.section	.nv.callgraph,"",@"SHT_CUDA_CALLGRAPH"
	.align	4
	.sectionentsize	8
	.align		4
        /*0000*/ 	.word	0x00000000
	.align		4
        /*0004*/ 	.word	0xffffffff
	.align		4
        /*0008*/ 	.word	index@(_Z11GPUFunctionv)
	.align		4
        /*000c*/ 	.word	index@(vprintf)
	.align		4
        /*0010*/ 	.word	0x00000000
	.align		4
        /*0014*/ 	.word	0xfffffffe
	.align		4
        /*0018*/ 	.word	0x00000000
	.align		4
        /*001c*/ 	.word	0xfffffffd
	.align		4
        /*0020*/ 	.word	0x00000000
	.align		4
        /*0024*/ 	.word	0xfffffffc


//--------------------- .nv.constant4             --------------------------
	.section	.nv.constant4,"a",@progbits
	.align	8
	.align		8
.nv.constant4:
        /*0000*/ 	.dword	vprintf
	.align		8
        /*0008*/ 	.dword	$str


//--------------------- .text._Z11GPUFunctionv    --------------------------
	.section	.text._Z11GPUFunctionv,"ax",@progbits
	.align	128
        .global         _Z11GPUFunctionv
        .type           _Z11GPUFunctionv,@function
        .size           _Z11GPUFunctionv,(.L_x_2 - _Z11GPUFunctionv)
        .other          _Z11GPUFunctionv,@"STO_CUDA_ENTRY STV_DEFAULT"
_Z11GPUFunctionv:
.text._Z11GPUFunctionv:
[----:B------:R-:W0:Y:S01]  /*0000*/  LDC R1, c[0x0][0x37c] ;  /* 0x0000df00ff017b82 */ /* 0x000e220000000800 */
[----:B------:R-:W-:Y:S01]  /*0010*/  MOV R0, 0x0 ;  /* 0x0000000000007802 */ /* 0x000fe20000000f00 */
[----:B------:R-:W1:Y:S01]  /*0020*/  LDCU.64 UR4, c[0x4][0x8] ;  /* 0x01000100ff0477ac */ /* 0x000e620008000a00 */
[----:B------:R-:W-:-:S05]  /*0030*/  CS2R R6, SRZ ;  /* 0x0000000000067805 */ /* 0x000fca000001ff00 */
[----:B------:R2:W3:Y:S01]  /*0040*/  LDC.64 R2, c[0x4][R0] ;  /* 0x0100000000027b82 */ /* 0x0004e20000000a00 */
[----:B-1----:R-:W-:Y:S02]  /*0050*/  IMAD.U32 R4, RZ, RZ, UR4 ;  /* 0x00000004ff047e24 */ /* 0x002fe4000f8e00ff */
[----:B--2---:R-:W-:-:S07]  /*0060*/  IMAD.U32 R5, RZ, RZ, UR5 ;  /* 0x00000005ff057e24 */ /* 0x004fce000f8e00ff */
[----:B------:R-:W-:-:S07]  /*0070*/  LEPC R20, `(.L_x_0) ;  /* 0x000000001014794e */ /* 0x000fce0000000000 */
[----:B0--3--:R-:W-:Y:S05]  /*0080*/  CALL.ABS.NOINC R2 ;  /* 0x0000000002007343 */ /* 0x009fea0003c00000 */
.L_x_0:
[----:B------:R-:W-:Y:S05]  /*0090*/  EXIT ;  /* 0x000000000000794d */ /* 0x000fea0003800000 */
.L_x_1:
[----:B------:R-:W-:-:S00]  /*00a0*/  BRA `(.L_x_1) ;  /* 0xfffffffc00fc7947 */ /* 0x000fc0000383ffff */
[----:B------:R-:W-:-:S00]  /*00b0*/  NOP ;  /* 0x0000000000007918 */ /* 0x000fc00000000000 */
        /* <DEDUP_REMOVED lines=12> */
.L_x_2:


//--------------------- .nv.global.init           --------------------------
	.section	.nv.global.init,"aw",@progbits
.nv.global.init:
	.type		$str,@object
	.size		$str,(.L_0 - $str)
$str:
        /*0000*/ 	.byte	0x47, 0x50, 0x55, 0x20, 0x2d, 0x20, 0x72, 0x6f, 0x64, 0x61, 0x6e, 0x64, 0x6f, 0x20, 0x2e, 0x2e
        /*0010*/ 	.byte	0x2e, 0x2e, 0x0a, 0x00
.L_0:


//--------------------- .nv.shared.reserved.0     --------------------------
	.section	.nv.shared.reserved.0,"aw",@nobits
	.weak		__nv_reservedSMEM_offset_0_alias
	.size		__nv_reservedSMEM_offset_0_alias, 0, 64
	.other		__nv_reservedSMEM_offset_0_alias,@"STO_CUDA_RESERVED_SHARED STV_DEFAULT"
__nv_reservedSMEM_offset_0_alias:
	.zero		0
	.zero		64


//--------------------- .nv.constant0._Z11GPUFunctionv --------------------------
	.section	.nv.constant0._Z11GPUFunctionv,"a",@progbits
	.sectionflags	@""
	.align	4
.nv.constant0._Z11GPUFunctionv:
	.zero		896


//--------------------- SYMBOLS --------------------------

	.type		.nv.reservedSmem.offset0,@object
	.size		.nv.reservedSmem.offset0,0x4
	.type		vprintf,@function
